//
// Generated by NVIDIA NVVM Compiler
//
// Compiler Build ID: CL-36424714
// Cuda compilation tools, release 13.0, V13.0.88
// Based on NVVM 20.0.0
//

.version 9.0
.target sm_100
.address_size 64

	// .globl	_Z6reducePKfPfi
// _ZZ6reducePKfPfiE11shared_sums has been demoted

.visible .entry _Z6reducePKfPfi(
	.param .u64 .ptr .align 1 _Z6reducePKfPfi_param_0,
	.param .u64 .ptr .align 1 _Z6reducePKfPfi_param_1,
	.param .u32 _Z6reducePKfPfi_param_2
)
{
	.reg .pred 	%p<14>;
	.reg .b32 	%r<34>;
	.reg .b32 	%f<8>;
	.reg .b64 	%rd<13>;
	.reg .b64 	%fd<47>;
	// demoted variable
	.shared .align 8 .b8 _ZZ6reducePKfPfiE11shared_sums[1024];
	ld.param.u64 	%rd3, [_Z6reducePKfPfi_param_0];
	ld.param.u64 	%rd2, [_Z6reducePKfPfi_param_1];
	ld.param.u32 	%r14, [_Z6reducePKfPfi_param_2];
	cvta.to.global.u64 	%rd1, %rd3;
	mov.u32 	%r15, %ntid.x;
	mov.u32 	%r16, %ctaid.x;
	mov.u32 	%r1, %tid.x;
	mad.lo.s32 	%r32, %r15, %r16, %r1;
	mov.u32 	%r17, %nctaid.x;
	mul.lo.s32 	%r3, %r17, %r15;
	setp.ge.s32 	%p1, %r32, %r14;
	mov.f64 	%fd46, 0d0000000000000000;
	@%p1 bra 	$L__BB0_7;
	add.s32 	%r18, %r32, %r3;
	max.s32 	%r19, %r14, %r18;
	setp.lt.s32 	%p2, %r18, %r14;
	selp.u32 	%r20, 1, 0, %p2;
	add.s32 	%r21, %r18, %r20;
	sub.s32 	%r22, %r19, %r21;
	div.u32 	%r23, %r22, %r3;
	add.s32 	%r4, %r23, %r20;
	and.b32  	%r24, %r4, 3;
	setp.eq.s32 	%p3, %r24, 3;
	mov.f64 	%fd46, 0d0000000000000000;
	@%p3 bra 	$L__BB0_4;
	add.s32 	%r25, %r4, 1;
	and.b32  	%r26, %r25, 3;
	neg.s32 	%r30, %r26;
	mov.f64 	%fd46, 0d0000000000000000;
$L__BB0_3:
	.pragma "nounroll";
	mul.wide.s32 	%rd4, %r32, 4;
	add.s64 	%rd5, %rd1, %rd4;
	ld.global.nc.f32 	%f1, [%rd5];
	cvt.f64.f32 	%fd12, %f1;
	add.f64 	%fd46, %fd46, %fd12;
	add.s32 	%r32, %r32, %r3;
	add.s32 	%r30, %r30, 1;
	setp.ne.s32 	%p4, %r30, 0;
	@%p4 bra 	$L__BB0_3;
$L__BB0_4:
	setp.lt.u32 	%p5, %r4, 3;
	@%p5 bra 	$L__BB0_7;
	mul.wide.s32 	%rd8, %r3, 4;
	shl.b32 	%r27, %r3, 2;
$L__BB0_6:
	mul.wide.s32 	%rd6, %r32, 4;
	add.s64 	%rd7, %rd1, %rd6;
	ld.global.nc.f32 	%f2, [%rd7];
	cvt.f64.f32 	%fd13, %f2;
	add.f64 	%fd14, %fd46, %fd13;
	add.s64 	%rd9, %rd7, %rd8;
	ld.global.nc.f32 	%f3, [%rd9];
	cvt.f64.f32 	%fd15, %f3;
	add.f64 	%fd16, %fd14, %fd15;
	add.s64 	%rd10, %rd9, %rd8;
	ld.global.nc.f32 	%f4, [%rd10];
	cvt.f64.f32 	%fd17, %f4;
	add.f64 	%fd18, %fd16, %fd17;
	add.s64 	%rd11, %rd10, %rd8;
	ld.global.nc.f32 	%f5, [%rd11];
	cvt.f64.f32 	%fd19, %f5;
	add.f64 	%fd46, %fd18, %fd19;
	add.s32 	%r32, %r27, %r32;
	setp.lt.s32 	%p6, %r32, %r14;
	@%p6 bra 	$L__BB0_6;
$L__BB0_7:
	shl.b32 	%r28, %r1, 3;
	mov.u32 	%r29, _ZZ6reducePKfPfiE11shared_sums;
	add.s32 	%r13, %r29, %r28;
	st.shared.f64 	[%r13], %fd46;
	bar.sync 	0;
	setp.gt.u32 	%p7, %r1, 63;
	@%p7 bra 	$L__BB0_9;
	ld.shared.f64 	%fd20, [%r13+512];
	ld.shared.f64 	%fd21, [%r13];
	add.f64 	%fd22, %fd20, %fd21;
	st.shared.f64 	[%r13], %fd22;
$L__BB0_9:
	bar.sync 	0;
	setp.gt.u32 	%p8, %r1, 31;
	@%p8 bra 	$L__BB0_11;
	ld.shared.f64 	%fd23, [%r13+256];
	ld.shared.f64 	%fd24, [%r13];
	add.f64 	%fd25, %fd23, %fd24;
	st.shared.f64 	[%r13], %fd25;
$L__BB0_11:
	bar.sync 	0;
	setp.gt.u32 	%p9, %r1, 15;
	@%p9 bra 	$L__BB0_13;
	ld.shared.f64 	%fd26, [%r13+128];
	ld.shared.f64 	%fd27, [%r13];
	add.f64 	%fd28, %fd26, %fd27;
	st.shared.f64 	[%r13], %fd28;
$L__BB0_13:
	bar.sync 	0;
	setp.gt.u32 	%p10, %r1, 7;
	@%p10 bra 	$L__BB0_15;
	ld.shared.f64 	%fd29, [%r13+64];
	ld.shared.f64 	%fd30, [%r13];
	add.f64 	%fd31, %fd29, %fd30;
	st.shared.f64 	[%r13], %fd31;
$L__BB0_15:
	bar.sync 	0;
	setp.gt.u32 	%p11, %r1, 3;
	@%p11 bra 	$L__BB0_17;
	ld.shared.f64 	%fd32, [%r13+32];
	ld.shared.f64 	%fd33, [%r13];
	add.f64 	%fd34, %fd32, %fd33;
	st.shared.f64 	[%r13], %fd34;
$L__BB0_17:
	bar.sync 	0;
	setp.gt.u32 	%p12, %r1, 1;
	@%p12 bra 	$L__BB0_19;
	ld.shared.f64 	%fd35, [%r13+16];
	ld.shared.f64 	%fd36, [%r13];
	add.f64 	%fd37, %fd35, %fd36;
	st.shared.f64 	[%r13], %fd37;
$L__BB0_19:
	bar.sync 	0;
	setp.ne.s32 	%p13, %r1, 0;
	@%p13 bra 	$L__BB0_21;
	ld.shared.f64 	%fd38, [_ZZ6reducePKfPfiE11shared_sums+8];
	ld.shared.f64 	%fd39, [%r13];
	add.f64 	%fd40, %fd38, %fd39;
	st.shared.f64 	[%r13], %fd40;
	ld.shared.f64 	%fd41, [_ZZ6reducePKfPfiE11shared_sums];
	cvt.rn.f32.f64 	%f6, %fd41;
	cvta.to.global.u64 	%rd12, %rd2;
	atom.global.add.f32 	%f7, [%rd12], %f6;
$L__BB0_21:
	ret;

}


// ===== COMPILED SASS (sm_100) =====

	.target	sm_100

	.elftype	@"ET_EXEC"


//--------------------- .note.nv.tkinfo           --------------------------
	.section	.note.nv.tkinfo,"",@"SHT_NOTE"
	.sectionflags	@"SHF_NOTE_NV_TKINFO"
	.tkinfo
        /*0018*/ 	.word	0x00000002
        /*0030*/ 	.string	""
        /*0030*/ 	.string	"ptxas"
        /*0030*/ 	.string	"Cuda compilation tools, release 13.0, V13.0.88"
        /*0030*/ 	.string	"Build cuda_13.0.r13.0/compiler.36424714_0"
        /*0030*/ 	.string	"-arch sm_100 -m 64 "



//--------------------- .note.nv.cuinfo           --------------------------
	.section	.note.nv.cuinfo,"",@"SHT_NOTE"
	.sectionflags	@"SHF_NOTE_NV_CUINFO"
        /*0018*/ 	.short	0x0002
        /*001a*/ 	.short	0x0064
        /*001c*/ 	.short	0x0082
	.zero		2


//--------------------- .nv.info                  --------------------------
	.section	.nv.info,"",@"SHT_CUDA_INFO"
	.align	4


	//----- nvinfo : EIATTR_REGCOUNT
	.align		4
        /*0000*/ 	.byte	0x04, 0x2f
        /*0002*/ 	.short	(.L_1 - .L_0)
	.align		4
.L_0:
        /*0004*/ 	.word	index@(_Z6reducePKfPfi)
        /*0008*/ 	.word	0x00000019


	//----- nvinfo : EIATTR_FRAME_SIZE
	.align		4
.L_1:
        /*000c*/ 	.byte	0x04, 0x11
        /*000e*/ 	.short	(.L_3 - .L_2)
	.align		4
.L_2:
        /*0010*/ 	.word	index@(_Z6reducePKfPfi)
        /*0014*/ 	.word	0x00000000


	//----- nvinfo : EIATTR_MIN_STACK_SIZE
	.align		4
.L_3:
        /*0018*/ 	.byte	0x04, 0x12
        /*001a*/ 	.short	(.L_5 - .L_4)
	.align		4
.L_4:
        /*001c*/ 	.word	index@(_Z6reducePKfPfi)
        /*0020*/ 	.word	0x00000000
.L_5:


//--------------------- .nv.compat                --------------------------
	.section	.nv.compat,"",@"SHT_CUDA_COMPAT_INFO"
	.align	4
        /*0000*/ 	.byte	0x02, 0x09, 0x00, 0x00, 0x02, 0x02, 0x01, 0x00, 0x02, 0x05, 0x05, 0x00, 0x03, 0x07, 0x01, 0x01
        /*0010*/ 	.byte	0x02, 0x03, 0x00, 0x00, 0x02, 0x06, 0x01, 0x00, 0x04, 0x0b, 0x08, 0x00, 0x01, 0x00, 0x00, 0x00
        /*0020*/ 	.byte	0x00, 0x00, 0x00, 0x00


//--------------------- .nv.info._Z6reducePKfPfi  --------------------------
	.section	.nv.info._Z6reducePKfPfi,"",@"SHT_CUDA_INFO"
	.sectionflags	@""
	.align	4


	//----- nvinfo : EIATTR_CUDA_API_VERSION
	.align		4
        /*0000*/ 	.byte	0x04, 0x37
        /*0002*/ 	.short	(.L_7 - .L_6)
.L_6:
        /*0004*/ 	.word	0x00000082


	//----- nvinfo : EIATTR_KPARAM_INFO
	.align		4
.L_7:
        /*0008*/ 	.byte	0x04, 0x17
        /*000a*/ 	.short	(.L_9 - .L_8)
.L_8:
        /*000c*/ 	.word	0x00000000
        /*0010*/ 	.short	0x0002
        /*0012*/ 	.short	0x0010
        /*0014*/ 	.byte	0x00, 0xf0, 0x11, 0x00


	//----- nvinfo : EIATTR_KPARAM_INFO
	.align		4
.L_9:
        /*0018*/ 	.byte	0x04, 0x17
        /*001a*/ 	.short	(.L_11 - .L_10)
.L_10:
        /*001c*/ 	.word	0x00000000
        /*0020*/ 	.short	0x0001
        /*0022*/ 	.short	0x0008
        /*0024*/ 	.byte	0x00, 0xf5, 0x21, 0x00


	//----- nvinfo : EIATTR_KPARAM_INFO
	.align		4
.L_11:
        /*0028*/ 	.byte	0x04, 0x17
        /*002a*/ 	.short	(.L_13 - .L_12)
.L_12:
        /*002c*/ 	.word	0x00000000
        /*0030*/ 	.short	0x0000
        /*0032*/ 	.short	0x0000
        /*0034*/ 	.byte	0x00, 0xf5, 0x21, 0x00


	//----- nvinfo : EIATTR_SPARSE_MMA_MASK
	.align		4
.L_13:
        /*0038*/ 	.byte	0x03, 0x50
        /*003a*/ 	.short	0x0000


	//----- nvinfo : EIATTR_MAXREG_COUNT
	.align		4
        /*003c*/ 	.byte	0x03, 0x1b
        /*003e*/ 	.short	0x00ff


	//----- nvinfo : EIATTR_NUM_BARRIERS
	.align		4
        /*0040*/ 	.byte	0x02, 0x4c
        /*0042*/ 	.byte	0x01
	.zero		1


	//----- nvinfo : EIATTR_MERCURY_ISA_VERSION
	.align		4
        /*0044*/ 	.byte	0x03, 0x5f
        /*0046*/ 	.short	0x0101


	//----- nvinfo : EIATTR_VRC_CTA_INIT_COUNT
	.align		4
        /*0048*/ 	.byte	0x02, 0x4a
	.zero		1
	.zero		1


	//----- nvinfo : EIATTR_EXIT_INSTR_OFFSETS
	.align		4
        /*004c*/ 	.byte	0x04, 0x1c
        /*004e*/ 	.short	(.L_15 - .L_14)


	//   ....[0]....
.L_14:
        /*0050*/ 	.word	0x000007a0


	//   ....[1]....
        /*0054*/ 	.word	0x00000830


	//----- nvinfo : EIATTR_CRS_STACK_SIZE
	.align		4
.L_15:
        /*0058*/ 	.byte	0x04, 0x1e
        /*005a*/ 	.short	(.L_17 - .L_16)
.L_16:
        /*005c*/ 	.word	0x00000000


	//----- nvinfo : EIATTR_CBANK_PARAM_SIZE
	.align		4
.L_17:
        /*0060*/ 	.byte	0x03, 0x19
        /*0062*/ 	.short	0x0014


	//----- nvinfo : EIATTR_PARAM_CBANK
	.align		4
        /*0064*/ 	.byte	0x04, 0x0a
        /*0066*/ 	.short	(.L_19 - .L_18)
	.align		4
.L_18:
        /*0068*/ 	.word	index@(.nv.constant0._Z6reducePKfPfi)
        /*006c*/ 	.short	0x0380
        /*006e*/ 	.short	0x0014


	//----- nvinfo : EIATTR_SW_WAR
	.align		4
.L_19:
        /*0070*/ 	.byte	0x04, 0x36
        /*0072*/ 	.short	(.L_21 - .L_20)
.L_20:
        /*0074*/ 	.word	0x00000008
.L_21:


//--------------------- .nv.callgraph             --------------------------
	.section	.nv.callgraph,"",@"SHT_CUDA_CALLGRAPH"
	.align	4
	.sectionentsize	8
	.align		4
        /*0000*/ 	.word	0x00000000
	.align		4
        /*0004*/ 	.word	0xffffffff
	.align		4
        /*0008*/ 	.word	0x00000000
	.align		4
        /*000c*/ 	.word	0xfffffffe
	.align		4
        /*0010*/ 	.word	0x00000000
	.align		4
        /*0014*/ 	.word	0xfffffffd
	.align		4
        /*0018*/ 	.word	0x00000000
	.align		4
        /*001c*/ 	.word	0xfffffffc


//--------------------- .text._Z6reducePKfPfi     --------------------------
	.section	.text._Z6reducePKfPfi,"ax",@progbits
	.align	128
        .global         _Z6reducePKfPfi
        .type           _Z6reducePKfPfi,@function
        .size           _Z6reducePKfPfi,(.L_x_7 - _Z6reducePKfPfi)
        .other          _Z6reducePKfPfi,@"STO_CUDA_ENTRY STV_DEFAULT"
_Z6reducePKfPfi:
.text._Z6reducePKfPfi:
[----:B------:R-:W-:Y:S01]  /*0000*/  LDC R1, c[0x0][0x37c] ;  /* 0x0000df00ff017b82 */ /* 0x000fe20000000800 */
[----:B------:R-:W0:Y:S01]  /*0010*/  S2R R5, SR_CTAID.X ;  /* 0x0000000000057919 */ /* 0x000e220000002500 */
[----:B------:R-:W1:Y:S06]  /*0020*/  LDCU UR4, c[0x0][0x360] ;  /* 0x00006c00ff0477ac */ /* 0x000e6c0008000800 */
[----:B------:R-:W1:Y:S01]  /*0030*/  LDC R4, c[0x0][0x370] ;  /* 0x0000dc00ff047b82 */ /* 0x000e620000000800 */
[----:B------:R-:W-:Y:S01]  /*0040*/  BSSY.RECONVERGENT B0, `(.L_x_0) ;  /* 0x000004a000007945 */ /* 0x000fe20003800200 */
[----:B------:R-:W0:Y:S01]  /*0050*/  S2R R0, SR_TID.X ;  /* 0x0000000000007919 */ /* 0x000e220000002100 */
[----:B------:R-:W2:Y:S01]  /*0060*/  LDCU UR8, c[0x0][0x390] ;  /* 0x00007200ff0877ac */ /* 0x000ea20008000800 */
[----:B------:R-:W-:Y:S01]  /*0070*/  CS2R R6, SRZ ;  /* 0x0000000000067805 */ /* 0x000fe2000001ff00 */
[----:B------:R-:W3:Y:S01]  /*0080*/  LDCU.64 UR6, c[0x0][0x358] ;  /* 0x00006b00ff0677ac */ /* 0x000ee20008000a00 */
[----:B-1----:R-:W-:-:S02]  /*0090*/  IMAD R4, R4, UR4, RZ ;  /* 0x0000000404047c24 */ /* 0x002fc4000f8e02ff */
[----:B0-----:R-:W-:-:S05]  /*00a0*/  IMAD R5, R5, UR4, R0 ;  /* 0x0000000405057c24 */ /* 0x001fca000f8e0200 */
[----:B--2---:R-:W-:-:S13]  /*00b0*/  ISETP.GE.AND P0, PT, R5, UR8, PT ;  /* 0x0000000805007c0c */ /* 0x004fda000bf06270 */
[----:B---3--:R-:W-:Y:S05]  /*00c0*/  @P0 BRA `(.L_x_1) ;  /* 0x0000000400040947 */ /* 0x008fea0003800000 */
[----:B------:R-:W0:Y:S01]  /*00d0*/  I2F.U32.RP R9, R4 ;  /* 0x0000000400097306 */ /* 0x000e220000209000 */
[C---:B------:R-:W-:Y:S01]  /*00e0*/  IMAD.IADD R6, R4.reuse, 0x1, R5 ;  /* 0x0000000104067824 */ /* 0x040fe200078e0205 */
[----:B------:R-:W-:Y:S01]  /*00f0*/  ISETP.NE.U32.AND P2, PT, R4, RZ, PT ;  /* 0x000000ff0400720c */ /* 0x000fe20003f45070 */
[----:B------:R-:W-:Y:S01]  /*0100*/  IMAD.MOV R11, RZ, RZ, -R4 ;  /* 0x000000ffff0b7224 */ /* 0x000fe200078e0a04 */
[----:B------:R-:W-:Y:S02]  /*0110*/  BSSY.RECONVERGENT B1, `(.L_x_2) ;  /* 0x0000028000017945 */ /* 0x000fe40003800200 */
[C---:B------:R-:W-:Y:S02]  /*0120*/  ISETP.GE.AND P0, PT, R6.reuse, UR8, PT ;  /* 0x0000000806007c0c */ /* 0x040fe4000bf06270 */
[----:B------:R-:W-:Y:S02]  /*0130*/  VIMNMX R7, PT, PT, R6, UR8, !PT ;  /* 0x0000000806077c48 */ /* 0x000fe4000ffe0100 */
[----:B------:R-:W-:-:S04]  /*0140*/  SEL R8, RZ, 0x1, P0 ;  /* 0x00000001ff087807 */ /* 0x000fc80000000000 */
[----:B------:R-:W-:Y:S01]  /*0150*/  IADD3 R7, PT, PT, R7, -R6, -R8 ;  /* 0x8000000607077210 */ /* 0x000fe20007ffe808 */
[----:B0-----:R-:W0:Y:S02]  /*0160*/  MUFU.RCP R9, R9 ;  /* 0x0000000900097308 */ /* 0x001e240000001000 */
[----:B0-----:R-:W-:-:S06]  /*0170*/  VIADD R2, R9, 0xffffffe ;  /* 0x0ffffffe09027836 */ /* 0x001fcc0000000000 */
[----:B------:R0:W1:Y:S02]  /*0180*/  F2I.FTZ.U32.TRUNC.NTZ R3, R2 ;  /* 0x0000000200037305 */ /* 0x000064000021f000 */
[----:B0-----:R-:W-:Y:S02]  /*0190*/  IMAD.MOV.U32 R2, RZ, RZ, RZ ;  /* 0x000000ffff027224 */ /* 0x001fe400078e00ff */
[----:B-1----:R-:W-:-:S04]  /*01a0*/  IMAD R11, R11, R3, RZ ;  /* 0x000000030b0b7224 */ /* 0x002fc800078e02ff */
[----:B------:R-:W-:-:S06]  /*01b0*/  IMAD.HI.U32 R10, R3, R11, R2 ;  /* 0x0000000b030a7227 */ /* 0x000fcc00078e0002 */
[----:B------:R-:W-:-:S04]  /*01c0*/  IMAD.HI.U32 R9, R10, R7, RZ ;  /* 0x000000070a097227 */ /* 0x000fc800078e00ff */
[----:B------:R-:W-:-:S04]  /*01d0*/  IMAD.MOV R2, RZ, RZ, -R9 ;  /* 0x000000ffff027224 */ /* 0x000fc800078e0a09 */
[----:B------:R-:W-:Y:S02]  /*01e0*/  IMAD R7, R4, R2, R7 ;  /* 0x0000000204077224 */ /* 0x000fe400078e0207 */
[----:B------:R-:W0:Y:S03]  /*01f0*/  LDC.64 R2, c[0x0][0x380] ;  /* 0x0000e000ff027b82 */ /* 0x000e260000000a00 */
[----:B------:R-:W-:-:S13]  /*0200*/  ISETP.GE.U32.AND P0, PT, R7, R4, PT ;  /* 0x000000040700720c */ /* 0x000fda0003f06070 */
[----:B------:R-:W-:Y:S02]  /*0210*/  @P0 IMAD.IADD R7, R7, 0x1, -R4 ;  /* 0x0000000107070824 */ /* 0x000fe400078e0a04 */
[----:B------:R-:W-:-:S03]  /*0220*/  @P0 VIADD R9, R9, 0x1 ;  /* 0x0000000109090836 */ /* 0x000fc60000000000 */
[----:B------:R-:W-:-:S13]  /*0230*/  ISETP.GE.U32.AND P1, PT, R7, R4, PT ;  /* 0x000000040700720c */ /* 0x000fda0003f26070 */
[----:B------:R-:W-:Y:S01]  /*0240*/  @P1 VIADD R9, R9, 0x1 ;  /* 0x0000000109091836 */ /* 0x000fe20000000000 */
[----:B------:R-:W-:-:S05]  /*0250*/  @!P2 LOP3.LUT R9, RZ, R4, RZ, 0x33, !PT ;  /* 0x00000004ff09a212 */ /* 0x000fca00078e33ff */
[----:B------:R-:W-:-:S05]  /*0260*/  IMAD.IADD R8, R8, 0x1, R9 ;  /* 0x0000000108087824 */ /* 0x000fca00078e0209 */
[C---:B------:R-:W-:Y:S02]  /*0270*/  LOP3.LUT R6, R8.reuse, 0x3, RZ, 0xc0, !PT ;  /* 0x0000000308067812 */ /* 0x040fe400078ec0ff */
[----:B------:R-:W-:Y:S02]  /*0280*/  ISETP.GE.U32.AND P1, PT, R8, 0x3, PT ;  /* 0x000000030800780c */ /* 0x000fe40003f26070 */
[----:B------:R-:W-:Y:S02]  /*0290*/  ISETP.NE.AND P0, PT, R6, 0x3, PT ;  /* 0x000000030600780c */ /* 0x000fe40003f05270 */
[----:B------:R-:W-:-:S11]  /*02a0*/  CS2R R6, SRZ ;  /* 0x0000000000067805 */ /* 0x000fd6000001ff00 */
[----:B0-----:R-:W-:Y:S05]  /*02b0*/  @!P0 BRA `(.L_x_3) ;  /* 0x0000000000348947 */ /* 0x001fea0003800000 */
[----:B------:R-:W0:Y:S01]  /*02c0*/  LDC.64 R12, c[0x0][0x380] ;  /* 0x0000e000ff0c7b82 */ /* 0x000e220000000a00 */
[----:B------:R-:W-:-:S05]  /*02d0*/  VIADD R6, R8, 0x1 ;  /* 0x0000000108067836 */ /* 0x000fca0000000000 */
[----:B------:R-:W-:Y:S02]  /*02e0*/  LOP3.LUT R8, R6, 0x3, RZ, 0xc0, !PT ;  /* 0x0000000306087812 */ /* 0x000fe400078ec0ff */
[----:B------:R-:W-:-:S03]  /*02f0*/  CS2R R6, SRZ ;  /* 0x0000000000067805 */ /* 0x000fc6000001ff00 */
[----:B------:R-:W-:-:S07]  /*0300*/  IMAD.MOV R14, RZ, RZ, -R8 ;  /* 0x000000ffff0e7224 */ /* 0x000fce00078e0a08 */
.L_x_4:
[----:B0-----:R-:W-:-:S06]  /*0310*/  IMAD.WIDE R8, R5, 0x4, R12 ;  /* 0x0000000405087825 */ /* 0x001fcc00078e020c */
[----:B------:R-:W2:Y:S01]  /*0320*/  LDG.E.CONSTANT R8, desc[UR6][R8.64] ;  /* 0x0000000608087981 */ /* 0x000ea2000c1e9900 */
[----:B------:R-:W-:Y:S02]  /*0330*/  VIADD R14, R14, 0x1 ;  /* 0x000000010e0e7836 */ /* 0x000fe40000000000 */
[----:B------:R-:W-:-:S03]  /*0340*/  IMAD.IADD R5, R4, 0x1, R5 ;  /* 0x0000000104057824 */ /* 0x000fc600078e0205 */
[----:B------:R-:W-:Y:S01]  /*0350*/  ISETP.NE.AND P0, PT, R14, RZ, PT ;  /* 0x000000ff0e00720c */ /* 0x000fe20003f05270 */
[----:B--2---:R-:W0:Y:S02]  /*0360*/  F2F.F64.F32 R10, R8 ;  /* 0x00000008000a7310 */ /* 0x004e240000201800 */
[----:B0-----:R-:W-:-:S10]  /*0370*/  DADD R6, R10, R6 ;  /* 0x000000000a067229 */ /* 0x001fd40000000006 */
[----:B------:R-:W-:Y:S05]  /*0380*/  @P0 BRA `(.L_x_4) ;  /* 0xfffffffc00e00947 */ /* 0x000fea000383ffff */
.L_x_3:
[----:B------:R-:W-:Y:S05]  /*0390*/  BSYNC.RECONVERGENT B1 ;  /* 0x0000000000017941 */ /* 0x000fea0003800200 */
.L_x_2:
[----:B------:R-:W-:Y:S05]  /*03a0*/  @!P1 BRA `(.L_x_1) ;  /* 0x00000000004c9947 */ /* 0x000fea0003800000 */
.L_x_5:
[----:B------:R-:W-:-:S05]  /*03b0*/  IMAD.WIDE R16, R5, 0x4, R2 ;  /* 0x0000000405107825 */ /* 0x000fca00078e0202 */
[----:B------:R-:W2:Y:S01]  /*03c0*/  LDG.E.CONSTANT R22, desc[UR6][R16.64] ;  /* 0x0000000610167981 */ /* 0x000ea2000c1e9900 */
[----:B------:R-:W-:-:S05]  /*03d0*/  IMAD.WIDE R8, R4, 0x4, R16 ;  /* 0x0000000404087825 */ /* 0x000fca00078e0210 */
[----:B------:R-:W3:Y:S01]  /*03e0*/  LDG.E.CONSTANT R20, desc[UR6][R8.64] ;  /* 0x0000000608147981 */ /* 0x000ee2000c1e9900 */
[----:B------:R-:W-:-:S05]  /*03f0*/  IMAD.WIDE R12, R4, 0x4, R8 ;  /* 0x00000004040c7825 */ /* 0x000fca00078e0208 */
[----:B------:R-:W4:Y:S01]  /*0400*/  LDG.E.CONSTANT R21, desc[UR6][R12.64] ;  /* 0x000000060c157981 */ /* 0x000f22000c1e9900 */
[----:B------:R-:W-:-:S06]  /*0410*/  IMAD.WIDE R14, R4, 0x4, R12 ;  /* 0x00000004040e7825 */ /* 0x000fcc00078e020c */
[----:B------:R-:W5:Y:S01]  /*0420*/  LDG.E.CONSTANT R14, desc[UR6][R14.64] ;  /* 0x000000060e0e7981 */ /* 0x000f62000c1e9900 */
[----:B------:R-:W-:-:S05]  /*0430*/  IMAD R5, R4, 0x4, R5 ;  /* 0x0000000404057824 */ /* 0x000fca00078e0205 */
[----:B------:R-:W-:Y:S01]  /*0440*/  ISETP.GE.AND P0, PT, R5, UR8, PT ;  /* 0x0000000805007c0c */ /* 0x000fe2000bf06270 */
[----:B--2---:R-:W0:Y:S08]  /*0450*/  F2F.F64.F32 R18, R22 ;  /* 0x0000001600127310 */ /* 0x004e300000201800 */
[----:B---3--:R-:W1:Y:S01]  /*0460*/  F2F.F64.F32 R10, R20 ;  /* 0x00000014000a7310 */ /* 0x008e620000201800 */
[----:B0-----:R-:W-:-:S07]  /*0470*/  DADD R18, R18, R6 ;  /* 0x0000000012127229 */ /* 0x001fce0000000006 */
[----:B----4-:R-:W0:Y:S01]  /*0480*/  F2F.F64.F32 R6, R21 ;  /* 0x0000001500067310 */ /* 0x010e220000201800 */
[----:B-1----:R-:W-:-:S07]  /*0490*/  DADD R10, R18, R10 ;  /* 0x00000000120a7229 */ /* 0x002fce000000000a */
[----:B-----5:R-:W1:Y:S01]  /*04a0*/  F2F.F64.F32 R16, R14 ;  /* 0x0000000e00107310 */ /* 0x020e620000201800 */
[----:B0-----:R-:W-:-:S08]  /*04b0*/  DADD R6, R10, R6 ;  /* 0x000000000a067229 */ /* 0x001fd00000000006 */
[----:B-1----:R-:W-:Y:S01]  /*04c0*/  DADD R6, R6, R16 ;  /* 0x0000000006067229 */ /* 0x002fe20000000010 */
[----:B------:R-:W-:Y:S10]  /*04d0*/  @!P0 BRA `(.L_x_5) ;  /* 0xfffffffc00b48947 */ /* 0x000ff4000383ffff */
.L_x_1:
[----:B------:R-:W-:Y:S05]  /*04e0*/  BSYNC.RECONVERGENT B0 ;  /* 0x0000000000007941 */ /* 0x000fea0003800200 */
.L_x_0:
[----:B------:R-:W0:Y:S01]  /*04f0*/  S2UR UR5, SR_CgaCtaId ;  /* 0x00000000000579c3 */ /* 0x000e220000008800 */
[----:B------:R-:W-:Y:S01]  /*0500*/  UMOV UR4, 0x400 ;  /* 0x0000040000047882 */ /* 0x000fe20000000000 */
[C---:B------:R-:W-:Y:S02]  /*0510*/  ISETP.GT.U32.AND P0, PT, R0.reuse, 0x3f, PT ;  /* 0x0000003f0000780c */ /* 0x040fe40003f04070 */
[----:B------:R-:W-:Y:S01]  /*0520*/  ISETP.GT.U32.AND P1, PT, R0, 0x1f, PT ;  /* 0x0000001f0000780c */ /* 0x000fe20003f24070 */
[----:B0-----:R-:W-:-:S06]  /*0530*/  ULEA UR4, UR5, UR4, 0x18 ;  /* 0x0000000405047291 */ /* 0x001fcc000f8ec0ff */
[----:B------:R-:W-:-:S05]  /*0540*/  LEA R2, R0, UR4, 0x3 ;  /* 0x0000000400027c11 */ /* 0x000fca000f8e18ff */
[----:B------:R-:W-:Y:S01]  /*0550*/  STS.64 [R2], R6 ;  /* 0x0000000602007388 */ /* 0x000fe20000000a00 */
[----:B------:R-:W-:Y:S06]  /*0560*/  BAR.SYNC.DEFER_BLOCKING 0x0 ;  /* 0x0000000000007b1d */ /* 0x000fec0000010000 */
[----:B------:R-:W-:Y:S04]  /*0570*/  @!P0 LDS.64 R4, [R2+0x200] ;  /* 0x0002000002048984 */ /* 0x000fe80000000a00 */
[----:B------:R-:W0:Y:S02]  /*0580*/  @!P0 LDS.64 R8, [R2] ;  /* 0x0000000002088984 */ /* 0x000e240000000a00 */
[----:B0-----:R-:W-:-:S07]  /*0590*/  @!P0 DADD R4, R4, R8 ;  /* 0x0000000004048229 */ /* 0x001fce0000000008 */
[----:B------:R-:W-:Y:S01]  /*05a0*/  @!P0 STS.64 [R2], R4 ;  /* 0x0000000402008388 */ /* 0x000fe20000000a00 */
[----:B------:R-:W-:Y:S01]  /*05b0*/  BAR.SYNC.DEFER_BLOCKING 0x0 ;  /* 0x0000000000007b1d */ /* 0x000fe20000010000 */
[----:B------:R-:W-:-:S05]  /*05c0*/  ISETP.GT.U32.AND P0, PT, R0, 0xf, PT ;  /* 0x0000000f0000780c */ /* 0x000fca0003f04070 */
        /* <DEDUP_REMOVED lines=23> */
[----:B------:R-:W-:-:S05]  /*0740*/  ISETP.NE.AND P0, PT, R0, RZ, PT ;  /* 0x000000ff0000720c */ /* 0x000fca0003f05270 */
[----:B------:R-:W-:Y:S04]  /*0750*/  @!P1 LDS.64 R6, [R2+0x10] ;  /* 0x0000100002069984 */ /* 0x000fe80000000a00 */
[----:B------:R-:W0:Y:S02]  /*0760*/  @!P1 LDS.64 R10, [R2] ;  /* 0x00000000020a9984 */ /* 0x000e240000000a00 */
[----:B0-----:R-:W-:-:S07]  /*0770*/  @!P1 DADD R6, R6, R10 ;  /* 0x0000000006069229 */ /* 0x001fce000000000a */
[----:B------:R0:W-:Y:S01]  /*0780*/  @!P1 STS.64 [R2], R6 ;  /* 0x0000000602009388 */ /* 0x0001e20000000a00 */
[----:B------:R-:W-:Y:S06]  /*0790*/  BAR.SYNC.DEFER_BLOCKING 0x0 ;  /* 0x0000000000007b1d */ /* 0x000fec0000010000 */
[----:B------:R-:W-:Y:S05]  /*07a0*/  @P0 EXIT ;  /* 0x000000000000094d */ /* 0x000fea0003800000 */
[----:B------:R-:W-:Y:S01]  /*07b0*/  LDS.64 R4, [UR4+0x8] ;  /* 0x00000804ff047984 */ /* 0x000fe20008000a00 */
[----:B------:R-:W1:Y:S03]  /*07c0*/  LDC.64 R8, c[0x0][0x388] ;  /* 0x0000e200ff087b82 */ /* 0x000e660000000a00 */
[----:B0-----:R-:W0:Y:S02]  /*07d0*/  LDS.64 R6, [R2] ;  /* 0x0000000002067984 */ /* 0x001e240000000a00 */
[----:B0-----:R-:W-:-:S07]  /*07e0*/  DADD R4, R4, R6 ;  /* 0x0000000004047229 */ /* 0x001fce0000000006 */
[----:B------:R-:W-:Y:S04]  /*07f0*/  STS.64 [R2], R4 ;  /* 0x0000000402007388 */ /* 0x000fe80000000a00 */
[----:B------:R-:W0:Y:S02]  /*0800*/  LDS.64 R6, [UR4] ;  /* 0x00000004ff067984 */ /* 0x000e240008000a00 */
[----:B0-----:R-:W1:Y:S02]  /*0810*/  F2F.F32.F64 R7, R6 ;  /* 0x0000000600077310 */ /* 0x001e640000301000 */
[----:B-1----:R-:W-:Y:S01]  /*0820*/  REDG.E.ADD.F32.FTZ.RN.STRONG.GPU desc[UR6][R8.64], R7 ;  /* 0x00000007080079a6 */ /* 0x002fe2000c12f306 */
[----:B------:R-:W-:Y:S05]  /*0830*/  EXIT ;  /* 0x000000000000794d */ /* 0x000fea0003800000 */
.L_x_6:
[----:B------:R-:W-:-:S00]  /*0840*/  BRA `(.L_x_6) ;  /* 0xfffffffc00fc7947 */ /* 0x000fc0000383ffff */
[----:B------:R-:W-:-:S00]  /*0850*/  NOP ;  /* 0x0000000000007918 */ /* 0x000fc00000000000 */
        /* <DEDUP_REMOVED lines=10> */
.L_x_7:


//--------------------- .nv.shared._Z6reducePKfPfi --------------------------
	.section	.nv.shared._Z6reducePKfPfi,"aw",@nobits
	.sectionflags	@""
	.align	8
.nv.shared._Z6reducePKfPfi:
	.zero		2048


//--------------------- .nv.shared.reserved.0     --------------------------
	.section	.nv.shared.reserved.0,"aw",@nobits
	.weak		__nv_reservedSMEM_offset_0_alias
	.size		__nv_reservedSMEM_offset_0_alias, 0, 64
	.other		__nv_reservedSMEM_offset_0_alias,@"STO_CUDA_RESERVED_SHARED STV_DEFAULT"
__nv_reservedSMEM_offset_0_alias:
	.zero		0
	.zero		64


//--------------------- .nv.constant0._Z6reducePKfPfi --------------------------
	.section	.nv.constant0._Z6reducePKfPfi,"a",@progbits
	.sectionflags	@""
	.align	4
.nv.constant0._Z6reducePKfPfi:
	.zero		916


//--------------------- SYMBOLS --------------------------

	.type		.nv.reservedSmem.offset0,@object
	.size		.nv.reservedSmem.offset0,0x4
	.type		.nv.reservedSmem.cap,@object
	.size		.nv.reservedSmem.cap,0x4
